//
// Generated by NVIDIA NVVM Compiler
//
// Compiler Build ID: CL-36424714
// Cuda compilation tools, release 13.0, V13.0.88
// Based on NVVM 20.0.0
//

.version 9.0
.target sm_100
.address_size 64

	// .globl	_Z12sumReductionPii
// _ZZ12sumReductionPiiE11partial_sum has been demoted

.visible .entry _Z12sumReductionPii(
	.param .u64 .ptr .align 1 _Z12sumReductionPii_param_0,
	.param .u32 _Z12sumReductionPii_param_1
)
{
	.reg .pred 	%p<6>;
	.reg .b32 	%r<22>;
	.reg .b64 	%rd<7>;
	// demoted variable
	.shared .align 4 .b8 _ZZ12sumReductionPiiE11partial_sum[20];
	ld.param.u64 	%rd2, [_Z12sumReductionPii_param_0];
	ld.param.u32 	%r8, [_Z12sumReductionPii_param_1];
	cvta.to.global.u64 	%rd1, %rd2;
	mov.u32 	%r1, %ctaid.x;
	mov.u32 	%r2, %ntid.x;
	mov.u32 	%r3, %tid.x;
	mad.lo.s32 	%r4, %r1, %r2, %r3;
	setp.gt.s32 	%p1, %r4, %r8;
	@%p1 bra 	$L__BB0_8;
	mul.wide.s32 	%rd3, %r4, 4;
	add.s64 	%rd4, %rd1, %rd3;
	ld.global.u32 	%r9, [%rd4];
	shl.b32 	%r10, %r3, 2;
	mov.u32 	%r11, _ZZ12sumReductionPiiE11partial_sum;
	add.s32 	%r5, %r11, %r10;
	st.shared.u32 	[%r5], %r9;
	bar.sync 	0;
	setp.lt.u32 	%p2, %r2, 2;
	@%p2 bra 	$L__BB0_6;
	mov.b32 	%r21, 1;
$L__BB0_3:
	shl.b32 	%r7, %r21, 1;
	add.s32 	%r13, %r7, -1;
	and.b32  	%r14, %r13, %r3;
	setp.ne.s32 	%p3, %r14, 0;
	@%p3 bra 	$L__BB0_5;
	shl.b32 	%r15, %r21, 2;
	add.s32 	%r16, %r5, %r15;
	ld.shared.u32 	%r17, [%r16];
	ld.shared.u32 	%r18, [%r5];
	add.s32 	%r19, %r18, %r17;
	st.shared.u32 	[%r5], %r19;
$L__BB0_5:
	bar.sync 	0;
	setp.lt.u32 	%p4, %r7, %r2;
	mov.u32 	%r21, %r7;
	@%p4 bra 	$L__BB0_3;
$L__BB0_6:
	setp.ne.s32 	%p5, %r3, 0;
	@%p5 bra 	$L__BB0_8;
	ld.shared.u32 	%r20, [_ZZ12sumReductionPiiE11partial_sum];
	mul.wide.u32 	%rd5, %r1, 4;
	add.s64 	%rd6, %rd1, %rd5;
	st.global.u32 	[%rd6], %r20;
$L__BB0_8:
	ret;

}


// ===== COMPILED SASS (sm_100) =====

	.target	sm_100

	.elftype	@"ET_EXEC"


//--------------------- .note.nv.tkinfo           --------------------------
	.section	.note.nv.tkinfo,"",@"SHT_NOTE"
	.sectionflags	@"SHF_NOTE_NV_TKINFO"
	.tkinfo
        /*0018*/ 	.word	0x00000002
        /*0030*/ 	.string	""
        /*0030*/ 	.string	"ptxas"
        /*0030*/ 	.string	"Cuda compilation tools, release 13.0, V13.0.88"
        /*0030*/ 	.string	"Build cuda_13.0.r13.0/compiler.36424714_0"
        /*0030*/ 	.string	"-arch sm_100 -m 64 "



//--------------------- .note.nv.cuinfo           --------------------------
	.section	.note.nv.cuinfo,"",@"SHT_NOTE"
	.sectionflags	@"SHF_NOTE_NV_CUINFO"
        /*0018*/ 	.short	0x0002
        /*001a*/ 	.short	0x0064
        /*001c*/ 	.short	0x0082
	.zero		2


//--------------------- .nv.info                  --------------------------
	.section	.nv.info,"",@"SHT_CUDA_INFO"
	.align	4


	//----- nvinfo : EIATTR_REGCOUNT
	.align		4
        /*0000*/ 	.byte	0x04, 0x2f
        /*0002*/ 	.short	(.L_1 - .L_0)
	.align		4
.L_0:
        /*0004*/ 	.word	index@(_Z12sumReductionPii)
        /*0008*/ 	.word	0x0000000b


	//----- nvinfo : EIATTR_FRAME_SIZE
	.align		4
.L_1:
        /*000c*/ 	.byte	0x04, 0x11
        /*000e*/ 	.short	(.L_3 - .L_2)
	.align		4
.L_2:
        /*0010*/ 	.word	index@(_Z12sumReductionPii)
        /*0014*/ 	.word	0x00000000


	//----- nvinfo : EIATTR_MIN_STACK_SIZE
	.align		4
.L_3:
        /*0018*/ 	.byte	0x04, 0x12
        /*001a*/ 	.short	(.L_5 - .L_4)
	.align		4
.L_4:
        /*001c*/ 	.word	index@(_Z12sumReductionPii)
        /*0020*/ 	.word	0x00000000
.L_5:


//--------------------- .nv.compat                --------------------------
	.section	.nv.compat,"",@"SHT_CUDA_COMPAT_INFO"
	.align	4
        /*0000*/ 	.byte	0x02, 0x09, 0x00, 0x00, 0x02, 0x02, 0x01, 0x00, 0x02, 0x05, 0x05, 0x00, 0x03, 0x07, 0x01, 0x01
        /*0010*/ 	.byte	0x02, 0x03, 0x00, 0x00, 0x02, 0x06, 0x01, 0x00, 0x04, 0x0b, 0x08, 0x00, 0x09, 0x00, 0x00, 0x00
        /*0020*/ 	.byte	0x00, 0x00, 0x00, 0x00


//--------------------- .nv.info._Z12sumReductionPii --------------------------
	.section	.nv.info._Z12sumReductionPii,"",@"SHT_CUDA_INFO"
	.sectionflags	@""
	.align	4


	//----- nvinfo : EIATTR_CUDA_API_VERSION
	.align		4
        /*0000*/ 	.byte	0x04, 0x37
        /*0002*/ 	.short	(.L_7 - .L_6)
.L_6:
        /*0004*/ 	.word	0x00000082


	//----- nvinfo : EIATTR_KPARAM_INFO
	.align		4
.L_7:
        /*0008*/ 	.byte	0x04, 0x17
        /*000a*/ 	.short	(.L_9 - .L_8)
.L_8:
        /*000c*/ 	.word	0x00000000
        /*0010*/ 	.short	0x0001
        /*0012*/ 	.short	0x0008
        /*0014*/ 	.byte	0x00, 0xf0, 0x11, 0x00


	//----- nvinfo : EIATTR_KPARAM_INFO
	.align		4
.L_9:
        /*0018*/ 	.byte	0x04, 0x17
        /*001a*/ 	.short	(.L_11 - .L_10)
.L_10:
        /*001c*/ 	.word	0x00000000
        /*0020*/ 	.short	0x0000
        /*0022*/ 	.short	0x0000
        /*0024*/ 	.byte	0x00, 0xf5, 0x21, 0x00


	//----- nvinfo : EIATTR_SPARSE_MMA_MASK
	.align		4
.L_11:
        /*0028*/ 	.byte	0x03, 0x50
        /*002a*/ 	.short	0x0000


	//----- nvinfo : EIATTR_MAXREG_COUNT
	.align		4
        /*002c*/ 	.byte	0x03, 0x1b
        /*002e*/ 	.short	0x00ff


	//----- nvinfo : EIATTR_NUM_BARRIERS
	.align		4
        /*0030*/ 	.byte	0x02, 0x4c
        /*0032*/ 	.byte	0x01
	.zero		1


	//----- nvinfo : EIATTR_MERCURY_ISA_VERSION
	.align		4
        /*0034*/ 	.byte	0x03, 0x5f
        /*0036*/ 	.short	0x0101


	//----- nvinfo : EIATTR_VRC_CTA_INIT_COUNT
	.align		4
        /*0038*/ 	.byte	0x02, 0x4a
	.zero		1
	.zero		1


	//----- nvinfo : EIATTR_EXIT_INSTR_OFFSETS
	.align		4
        /*003c*/ 	.byte	0x04, 0x1c
        /*003e*/ 	.short	(.L_13 - .L_12)


	//   ....[0]....
.L_12:
        /*0040*/ 	.word	0x00000070


	//   ....[1]....
        /*0044*/ 	.word	0x00000220


	//   ....[2]....
        /*0048*/ 	.word	0x000002a0


	//----- nvinfo : EIATTR_CBANK_PARAM_SIZE
	.align		4
.L_13:
        /*004c*/ 	.byte	0x03, 0x19
        /*004e*/ 	.short	0x000c


	//----- nvinfo : EIATTR_PARAM_CBANK
	.align		4
        /*0050*/ 	.byte	0x04, 0x0a
        /*0052*/ 	.short	(.L_15 - .L_14)
	.align		4
.L_14:
        /*0054*/ 	.word	index@(.nv.constant0._Z12sumReductionPii)
        /*0058*/ 	.short	0x0380
        /*005a*/ 	.short	0x000c


	//----- nvinfo : EIATTR_SW_WAR
	.align		4
.L_15:
        /*005c*/ 	.byte	0x04, 0x36
        /*005e*/ 	.short	(.L_17 - .L_16)
.L_16:
        /*0060*/ 	.word	0x00000008
.L_17:


//--------------------- .nv.callgraph             --------------------------
	.section	.nv.callgraph,"",@"SHT_CUDA_CALLGRAPH"
	.align	4
	.sectionentsize	8
	.align		4
        /*0000*/ 	.word	0x00000000
	.align		4
        /*0004*/ 	.word	0xffffffff
	.align		4
        /*0008*/ 	.word	0x00000000
	.align		4
        /*000c*/ 	.word	0xfffffffe
	.align		4
        /*0010*/ 	.word	0x00000000
	.align		4
        /*0014*/ 	.word	0xfffffffd
	.align		4
        /*0018*/ 	.word	0x00000000
	.align		4
        /*001c*/ 	.word	0xfffffffc


//--------------------- .text._Z12sumReductionPii --------------------------
	.section	.text._Z12sumReductionPii,"ax",@progbits
	.align	128
        .global         _Z12sumReductionPii
        .type           _Z12sumReductionPii,@function
        .size           _Z12sumReductionPii,(.L_x_3 - _Z12sumReductionPii)
        .other          _Z12sumReductionPii,@"STO_CUDA_ENTRY STV_DEFAULT"
_Z12sumReductionPii:
.text._Z12sumReductionPii:
[----:B------:R-:W-:Y:S01]  /*0000*/  LDC R1, c[0x0][0x37c] ;  /* 0x0000df00ff017b82 */ /* 0x000fe20000000800 */
[----:B------:R-:W0:Y:S01]  /*0010*/  S2R R7, SR_CTAID.X ;  /* 0x0000000000077919 */ /* 0x000e220000002500 */
[----:B------:R-:W0:Y:S01]  /*0020*/  LDCU UR8, c[0x0][0x360] ;  /* 0x00006c00ff0877ac */ /* 0x000e220008000800 */
[----:B------:R-:W0:Y:S01]  /*0030*/  S2R R6, SR_TID.X ;  /* 0x0000000000067919 */ /* 0x000e220000002100 */
[----:B------:R-:W1:Y:S01]  /*0040*/  LDCU UR4, c[0x0][0x388] ;  /* 0x00007100ff0477ac */ /* 0x000e620008000800 */
[----:B0-----:R-:W-:-:S05]  /*0050*/  IMAD R5, R7, UR8, R6 ;  /* 0x0000000807057c24 */ /* 0x001fca000f8e0206 */
[----:B-1----:R-:W-:-:S13]  /*0060*/  ISETP.GT.AND P0, PT, R5, UR4, PT ;  /* 0x0000000405007c0c */ /* 0x002fda000bf04270 */
[----:B------:R-:W-:Y:S05]  /*0070*/  @P0 EXIT ;  /* 0x000000000000094d */ /* 0x000fea0003800000 */
[----:B------:R-:W0:Y:S01]  /*0080*/  LDC.64 R2, c[0x0][0x380] ;  /* 0x0000e000ff027b82 */ /* 0x000e220000000a00 */
[----:B------:R-:W1:Y:S01]  /*0090*/  LDCU.64 UR6, c[0x0][0x358] ;  /* 0x00006b00ff0677ac */ /* 0x000e620008000a00 */
[----:B0-----:R-:W-:-:S06]  /*00a0*/  IMAD.WIDE R2, R5, 0x4, R2 ;  /* 0x0000000405027825 */ /* 0x001fcc00078e0202 */
[----:B-1----:R-:W2:Y:S01]  /*00b0*/  LDG.E R2, desc[UR6][R2.64] ;  /* 0x0000000602027981 */ /* 0x002ea2000c1e1900 */
[----:B------:R-:W0:Y:S01]  /*00c0*/  S2UR UR5, SR_CgaCtaId ;  /* 0x00000000000579c3 */ /* 0x000e220000008800 */
[----:B------:R-:W-:Y:S01]  /*00d0*/  UMOV UR4, 0x400 ;  /* 0x0000040000047882 */ /* 0x000fe20000000000 */
[----:B------:R-:W-:Y:S01]  /*00e0*/  UISETP.GE.U32.AND UP0, UPT, UR8, 0x2, UPT ;  /* 0x000000020800788c */ /* 0x000fe2000bf06070 */
[----:B------:R-:W-:Y:S01]  /*00f0*/  ISETP.NE.AND P0, PT, R6, RZ, PT ;  /* 0x000000ff0600720c */ /* 0x000fe20003f05270 */
[----:B0-----:R-:W-:-:S06]  /*0100*/  ULEA UR4, UR5, UR4, 0x18 ;  /* 0x0000000405047291 */ /* 0x001fcc000f8ec0ff */
[----:B------:R-:W-:-:S05]  /*0110*/  LEA R5, R6, UR4, 0x2 ;  /* 0x0000000406057c11 */ /* 0x000fca000f8e10ff */
[----:B--2---:R0:W-:Y:S01]  /*0120*/  STS [R5], R2 ;  /* 0x0000000205007388 */ /* 0x0041e20000000800 */
[----:B------:R-:W-:Y:S06]  /*0130*/  BAR.SYNC.DEFER_BLOCKING 0x0 ;  /* 0x0000000000007b1d */ /* 0x000fec0000010000 */
[----:B------:R-:W-:Y:S05]  /*0140*/  BRA.U !UP0, `(.L_x_0) ;  /* 0x0000000108347547 */ /* 0x000fea000b800000 */
[----:B------:R-:W-:-:S07]  /*0150*/  IMAD.MOV.U32 R0, RZ, RZ, 0x1 ;  /* 0x00000001ff007424 */ /* 0x000fce00078e00ff */
.L_x_1:
[----:B------:R-:W-:-:S05]  /*0160*/  IMAD.SHL.U32 R8, R0, 0x2, RZ ;  /* 0x0000000200087824 */ /* 0x000fca00078e00ff */
[----:B0-----:R-:W-:-:S04]  /*0170*/  IADD3 R2, PT, PT, R8, -0x1, RZ ;  /* 0xffffffff08027810 */ /* 0x001fc80007ffe0ff */
[----:B------:R-:W-:-:S13]  /*0180*/  LOP3.LUT P1, RZ, R2, R6, RZ, 0xc0, !PT ;  /* 0x0000000602ff7212 */ /* 0x000fda000782c0ff */
[----:B------:R-:W-:Y:S01]  /*0190*/  @!P1 IMAD R2, R0, 0x4, R5 ;  /* 0x0000000400029824 */ /* 0x000fe200078e0205 */
[----:B------:R-:W-:Y:S01]  /*01a0*/  @!P1 LDS R3, [R5] ;  /* 0x0000000005039984 */ /* 0x000fe20000000800 */
[----:B------:R-:W-:-:S04]  /*01b0*/  IMAD.MOV.U32 R0, RZ, RZ, R8 ;  /* 0x000000ffff007224 */ /* 0x000fc800078e0008 */
[----:B------:R-:W0:Y:S02]  /*01c0*/  @!P1 LDS R2, [R2] ;  /* 0x0000000002029984 */ /* 0x000e240000000800 */
[----:B0-----:R-:W-:-:S05]  /*01d0*/  @!P1 IADD3 R4, PT, PT, R2, R3, RZ ;  /* 0x0000000302049210 */ /* 0x001fca0007ffe0ff */
[----:B------:R1:W-:Y:S01]  /*01e0*/  @!P1 STS [R5], R4 ;  /* 0x0000000405009388 */ /* 0x0003e20000000800 */
[----:B------:R-:W-:Y:S01]  /*01f0*/  BAR.SYNC.DEFER_BLOCKING 0x0 ;  /* 0x0000000000007b1d */ /* 0x000fe20000010000 */
[----:B------:R-:W-:-:S13]  /*0200*/  ISETP.GE.U32.AND P1, PT, R8, UR8, PT ;  /* 0x0000000808007c0c */ /* 0x000fda000bf26070 */
[----:B-1----:R-:W-:Y:S05]  /*0210*/  @!P1 BRA `(.L_x_1) ;  /* 0xfffffffc00d09947 */ /* 0x002fea000383ffff */
.L_x_0:
[----:B------:R-:W-:Y:S05]  /*0220*/  @P0 EXIT ;  /* 0x000000000000094d */ /* 0x000fea0003800000 */
[----:B------:R-:W1:Y:S01]  /*0230*/  S2UR UR5, SR_CgaCtaId ;  /* 0x00000000000579c3 */ /* 0x000e620000008800 */
[----:B------:R-:W-:-:S07]  /*0240*/  UMOV UR4, 0x400 ;  /* 0x0000040000047882 */ /* 0x000fce0000000000 */
[----:B0-----:R-:W0:Y:S01]  /*0250*/  LDC.64 R2, c[0x0][0x380] ;  /* 0x0000e000ff027b82 */ /* 0x001e220000000a00 */
[----:B-1----:R-:W-:Y:S01]  /*0260*/  ULEA UR4, UR5, UR4, 0x18 ;  /* 0x0000000405047291 */ /* 0x002fe2000f8ec0ff */
[----:B0-----:R-:W-:-:S08]  /*0270*/  IMAD.WIDE.U32 R2, R7, 0x4, R2 ;  /* 0x0000000407027825 */ /* 0x001fd000078e0002 */
[----:B------:R-:W0:Y:S04]  /*0280*/  LDS R5, [UR4] ;  /* 0x00000004ff057984 */ /* 0x000e280008000800 */
[----:B0-----:R-:W-:Y:S01]  /*0290*/  STG.E desc[UR6][R2.64], R5 ;  /* 0x0000000502007986 */ /* 0x001fe2000c101906 */
[----:B------:R-:W-:Y:S05]  /*02a0*/  EXIT ;  /* 0x000000000000794d */ /* 0x000fea0003800000 */
.L_x_2:
[----:B------:R-:W-:-:S00]  /*02b0*/  BRA `(.L_x_2) ;  /* 0xfffffffc00fc7947 */ /* 0x000fc0000383ffff */
[----:B------:R-:W-:-:S00]  /*02c0*/  NOP ;  /* 0x0000000000007918 */ /* 0x000fc00000000000 */
        /* <DEDUP_REMOVED lines=11> */
.L_x_3:


//--------------------- .nv.shared._Z12sumReductionPii --------------------------
	.section	.nv.shared._Z12sumReductionPii,"aw",@nobits
	.sectionflags	@""
	.align	4
.nv.shared._Z12sumReductionPii:
	.zero		1044


//--------------------- .nv.shared.reserved.0     --------------------------
	.section	.nv.shared.reserved.0,"aw",@nobits
	.weak		__nv_reservedSMEM_offset_0_alias
	.size		__nv_reservedSMEM_offset_0_alias, 0, 64
	.other		__nv_reservedSMEM_offset_0_alias,@"STO_CUDA_RESERVED_SHARED STV_DEFAULT"
__nv_reservedSMEM_offset_0_alias:
	.zero		0
	.zero		64


//--------------------- .nv.constant0._Z12sumReductionPii --------------------------
	.section	.nv.constant0._Z12sumReductionPii,"a",@progbits
	.sectionflags	@""
	.align	4
.nv.constant0._Z12sumReductionPii:
	.zero		908


//--------------------- SYMBOLS --------------------------

	.type		.nv.reservedSmem.offset0,@object
	.size		.nv.reservedSmem.offset0,0x4
	.type		.nv.reservedSmem.cap,@object
	.size		.nv.reservedSmem.cap,0x4
